//
// Generated by NVIDIA NVVM Compiler
//
// Compiler Build ID: CL-36424714
// Cuda compilation tools, release 13.0, V13.0.88
// Based on NVVM 20.0.0
//

.version 9.0
.target sm_100
.address_size 64

	// .globl	_Z26colortoGrayscaleConvertionPhS_ii

.visible .entry _Z26colortoGrayscaleConvertionPhS_ii(
	.param .u64 .ptr .align 1 _Z26colortoGrayscaleConvertionPhS_ii_param_0,
	.param .u64 .ptr .align 1 _Z26colortoGrayscaleConvertionPhS_ii_param_1,
	.param .u32 _Z26colortoGrayscaleConvertionPhS_ii_param_2,
	.param .u32 _Z26colortoGrayscaleConvertionPhS_ii_param_3
)
{
	.reg .pred 	%p<4>;
	.reg .b16 	%rs<4>;
	.reg .b32 	%r<16>;
	.reg .b32 	%f<7>;
	.reg .b64 	%rd<9>;

	ld.param.u64 	%rd1, [_Z26colortoGrayscaleConvertionPhS_ii_param_0];
	ld.param.u64 	%rd2, [_Z26colortoGrayscaleConvertionPhS_ii_param_1];
	ld.param.u32 	%r3, [_Z26colortoGrayscaleConvertionPhS_ii_param_2];
	ld.param.u32 	%r4, [_Z26colortoGrayscaleConvertionPhS_ii_param_3];
	mov.u32 	%r6, %ctaid.x;
	mov.u32 	%r7, %ntid.x;
	mov.u32 	%r8, %tid.x;
	mad.lo.s32 	%r1, %r6, %r7, %r8;
	mov.u32 	%r9, %ctaid.y;
	mov.u32 	%r10, %ntid.y;
	mov.u32 	%r11, %tid.y;
	mad.lo.s32 	%r12, %r9, %r10, %r11;
	setp.ge.s32 	%p1, %r1, %r3;
	setp.ge.s32 	%p2, %r12, %r4;
	or.pred  	%p3, %p1, %p2;
	@%p3 bra 	$L__BB0_2;
	cvta.to.global.u64 	%rd3, %rd1;
	cvta.to.global.u64 	%rd4, %rd2;
	mad.lo.s32 	%r13, %r3, %r12, %r1;
	mul.lo.s32 	%r14, %r13, 3;
	cvt.s64.s32 	%rd5, %r14;
	add.s64 	%rd6, %rd3, %rd5;
	ld.global.u8 	%rs1, [%rd6];
	ld.global.u8 	%rs2, [%rd6+1];
	ld.global.u8 	%rs3, [%rd6+2];
	cvt.rn.f32.u16 	%f1, %rs1;
	cvt.rn.f32.u16 	%f2, %rs2;
	mul.f32 	%f3, %f2, 0f3F35C28F;
	fma.rn.f32 	%f4, %f1, 0f3E570A3D, %f3;
	cvt.rn.f32.u16 	%f5, %rs3;
	fma.rn.f32 	%f6, %f5, 0f3D8F5C29, %f4;
	cvt.rzi.u32.f32 	%r15, %f6;
	cvt.s64.s32 	%rd7, %r13;
	add.s64 	%rd8, %rd4, %rd7;
	st.global.u8 	[%rd8], %r15;
$L__BB0_2:
	ret;

}


// ===== COMPILED SASS (sm_100) =====

	.target	sm_100

	.elftype	@"ET_EXEC"


//--------------------- .note.nv.tkinfo           --------------------------
	.section	.note.nv.tkinfo,"",@"SHT_NOTE"
	.sectionflags	@"SHF_NOTE_NV_TKINFO"
	.tkinfo
        /*0018*/ 	.word	0x00000002
        /*0030*/ 	.string	""
        /*0030*/ 	.string	"ptxas"
        /*0030*/ 	.string	"Cuda compilation tools, release 13.0, V13.0.88"
        /*0030*/ 	.string	"Build cuda_13.0.r13.0/compiler.36424714_0"
        /*0030*/ 	.string	"-arch sm_100 -m 64 "



//--------------------- .note.nv.cuinfo           --------------------------
	.section	.note.nv.cuinfo,"",@"SHT_NOTE"
	.sectionflags	@"SHF_NOTE_NV_CUINFO"
        /*0018*/ 	.short	0x0002
        /*001a*/ 	.short	0x0064
        /*001c*/ 	.short	0x0082
	.zero		2


//--------------------- .nv.info                  --------------------------
	.section	.nv.info,"",@"SHT_CUDA_INFO"
	.align	4


	//----- nvinfo : EIATTR_REGCOUNT
	.align		4
        /*0000*/ 	.byte	0x04, 0x2f
        /*0002*/ 	.short	(.L_1 - .L_0)
	.align		4
.L_0:
        /*0004*/ 	.word	index@(_Z26colortoGrayscaleConvertionPhS_ii)
        /*0008*/ 	.word	0x0000000a


	//----- nvinfo : EIATTR_FRAME_SIZE
	.align		4
.L_1:
        /*000c*/ 	.byte	0x04, 0x11
        /*000e*/ 	.short	(.L_3 - .L_2)
	.align		4
.L_2:
        /*0010*/ 	.word	index@(_Z26colortoGrayscaleConvertionPhS_ii)
        /*0014*/ 	.word	0x00000000


	//----- nvinfo : EIATTR_MIN_STACK_SIZE
	.align		4
.L_3:
        /*0018*/ 	.byte	0x04, 0x12
        /*001a*/ 	.short	(.L_5 - .L_4)
	.align		4
.L_4:
        /*001c*/ 	.word	index@(_Z26colortoGrayscaleConvertionPhS_ii)
        /*0020*/ 	.word	0x00000000
.L_5:


//--------------------- .nv.compat                --------------------------
	.section	.nv.compat,"",@"SHT_CUDA_COMPAT_INFO"
	.align	4
        /*0000*/ 	.byte	0x02, 0x09, 0x00, 0x00, 0x02, 0x02, 0x01, 0x00, 0x02, 0x05, 0x05, 0x00, 0x03, 0x07, 0x01, 0x01
        /*0010*/ 	.byte	0x02, 0x03, 0x00, 0x00, 0x02, 0x06, 0x01, 0x00, 0x04, 0x0b, 0x08, 0x00, 0x09, 0x00, 0x00, 0x00
        /*0020*/ 	.byte	0x00, 0x00, 0x00, 0x00


//--------------------- .nv.info._Z26colortoGrayscaleConvertionPhS_ii --------------------------
	.section	.nv.info._Z26colortoGrayscaleConvertionPhS_ii,"",@"SHT_CUDA_INFO"
	.sectionflags	@""
	.align	4


	//----- nvinfo : EIATTR_CUDA_API_VERSION
	.align		4
        /*0000*/ 	.byte	0x04, 0x37
        /*0002*/ 	.short	(.L_7 - .L_6)
.L_6:
        /*0004*/ 	.word	0x00000082


	//----- nvinfo : EIATTR_KPARAM_INFO
	.align		4
.L_7:
        /*0008*/ 	.byte	0x04, 0x17
        /*000a*/ 	.short	(.L_9 - .L_8)
.L_8:
        /*000c*/ 	.word	0x00000000
        /*0010*/ 	.short	0x0003
        /*0012*/ 	.short	0x0014
        /*0014*/ 	.byte	0x00, 0xf0, 0x11, 0x00


	//----- nvinfo : EIATTR_KPARAM_INFO
	.align		4
.L_9:
        /*0018*/ 	.byte	0x04, 0x17
        /*001a*/ 	.short	(.L_11 - .L_10)
.L_10:
        /*001c*/ 	.word	0x00000000
        /*0020*/ 	.short	0x0002
        /*0022*/ 	.short	0x0010
        /*0024*/ 	.byte	0x00, 0xf0, 0x11, 0x00


	//----- nvinfo : EIATTR_KPARAM_INFO
	.align		4
.L_11:
        /*0028*/ 	.byte	0x04, 0x17
        /*002a*/ 	.short	(.L_13 - .L_12)
.L_12:
        /*002c*/ 	.word	0x00000000
        /*0030*/ 	.short	0x0001
        /*0032*/ 	.short	0x0008
        /*0034*/ 	.byte	0x00, 0xf5, 0x21, 0x00


	//----- nvinfo : EIATTR_KPARAM_INFO
	.align		4
.L_13:
        /*0038*/ 	.byte	0x04, 0x17
        /*003a*/ 	.short	(.L_15 - .L_14)
.L_14:
        /*003c*/ 	.word	0x00000000
        /*0040*/ 	.short	0x0000
        /*0042*/ 	.short	0x0000
        /*0044*/ 	.byte	0x00, 0xf5, 0x21, 0x00


	//----- nvinfo : EIATTR_SPARSE_MMA_MASK
	.align		4
.L_15:
        /*0048*/ 	.byte	0x03, 0x50
        /*004a*/ 	.short	0x0000


	//----- nvinfo : EIATTR_MAXREG_COUNT
	.align		4
        /*004c*/ 	.byte	0x03, 0x1b
        /*004e*/ 	.short	0x00ff


	//----- nvinfo : EIATTR_MERCURY_ISA_VERSION
	.align		4
        /*0050*/ 	.byte	0x03, 0x5f
        /*0052*/ 	.short	0x0101


	//----- nvinfo : EIATTR_VRC_CTA_INIT_COUNT
	.align		4
        /*0054*/ 	.byte	0x02, 0x4a
	.zero		1
	.zero		1


	//----- nvinfo : EIATTR_EXIT_INSTR_OFFSETS
	.align		4
        /*0058*/ 	.byte	0x04, 0x1c
        /*005a*/ 	.short	(.L_17 - .L_16)


	//   ....[0]....
.L_16:
        /*005c*/ 	.word	0x000000c0


	//   ....[1]....
        /*0060*/ 	.word	0x00000200


	//----- nvinfo : EIATTR_CBANK_PARAM_SIZE
	.align		4
.L_17:
        /*0064*/ 	.byte	0x03, 0x19
        /*0066*/ 	.short	0x0018


	//----- nvinfo : EIATTR_PARAM_CBANK
	.align		4
        /*0068*/ 	.byte	0x04, 0x0a
        /*006a*/ 	.short	(.L_19 - .L_18)
	.align		4
.L_18:
        /*006c*/ 	.word	index@(.nv.constant0._Z26colortoGrayscaleConvertionPhS_ii)
        /*0070*/ 	.short	0x0380
        /*0072*/ 	.short	0x0018


	//----- nvinfo : EIATTR_SW_WAR
	.align		4
.L_19:
        /*0074*/ 	.byte	0x04, 0x36
        /*0076*/ 	.short	(.L_21 - .L_20)
.L_20:
        /*0078*/ 	.word	0x00000008
.L_21:


//--------------------- .nv.callgraph             --------------------------
	.section	.nv.callgraph,"",@"SHT_CUDA_CALLGRAPH"
	.align	4
	.sectionentsize	8
	.align		4
        /*0000*/ 	.word	0x00000000
	.align		4
        /*0004*/ 	.word	0xffffffff
	.align		4
        /*0008*/ 	.word	0x00000000
	.align		4
        /*000c*/ 	.word	0xfffffffe
	.align		4
        /*0010*/ 	.word	0x00000000
	.align		4
        /*0014*/ 	.word	0xfffffffd
	.align		4
        /*0018*/ 	.word	0x00000000
	.align		4
        /*001c*/ 	.word	0xfffffffc


//--------------------- .text._Z26colortoGrayscaleConvertionPhS_ii --------------------------
	.section	.text._Z26colortoGrayscaleConvertionPhS_ii,"ax",@progbits
	.align	128
        .global         _Z26colortoGrayscaleConvertionPhS_ii
        .type           _Z26colortoGrayscaleConvertionPhS_ii,@function
        .size           _Z26colortoGrayscaleConvertionPhS_ii,(.L_x_1 - _Z26colortoGrayscaleConvertionPhS_ii)
        .other          _Z26colortoGrayscaleConvertionPhS_ii,@"STO_CUDA_ENTRY STV_DEFAULT"
_Z26colortoGrayscaleConvertionPhS_ii:
.text._Z26colortoGrayscaleConvertionPhS_ii:
[----:B------:R-:W-:Y:S01]  /*0000*/  LDC R1, c[0x0][0x37c] ;  /* 0x0000df00ff017b82 */ /* 0x000fe20000000800 */
[----:B------:R-:W0:Y:S07]  /*0010*/  S2R R2, SR_TID.Y ;  /* 0x0000000000027919 */ /* 0x000e2e0000002200 */
[----:B------:R-:W1:Y:S01]  /*0020*/  LDC R0, c[0x0][0x360] ;  /* 0x0000d800ff007b82 */ /* 0x000e620000000800 */
[----:B------:R-:W2:Y:S01]  /*0030*/  LDCU.64 UR6, c[0x0][0x390] ;  /* 0x00007200ff0677ac */ /* 0x000ea20008000a00 */
[----:B------:R-:W1:Y:S06]  /*0040*/  S2R R5, SR_TID.X ;  /* 0x0000000000057919 */ /* 0x000e6c0000002100 */
[----:B------:R-:W0:Y:S08]  /*0050*/  S2UR UR5, SR_CTAID.Y ;  /* 0x00000000000579c3 */ /* 0x000e300000002600 */
[----:B------:R-:W0:Y:S08]  /*0060*/  LDC R3, c[0x0][0x364] ;  /* 0x0000d900ff037b82 */ /* 0x000e300000000800 */
[----:B------:R-:W1:Y:S01]  /*0070*/  S2UR UR4, SR_CTAID.X ;  /* 0x00000000000479c3 */ /* 0x000e620000002500 */
[----:B0-----:R-:W-:-:S05]  /*0080*/  IMAD R3, R3, UR5, R2 ;  /* 0x0000000503037c24 */ /* 0x001fca000f8e0202 */
[----:B--2---:R-:W-:Y:S01]  /*0090*/  ISETP.GE.AND P0, PT, R3, UR7, PT ;  /* 0x0000000703007c0c */ /* 0x004fe2000bf06270 */
[----:B-1----:R-:W-:-:S05]  /*00a0*/  IMAD R0, R0, UR4, R5 ;  /* 0x0000000400007c24 */ /* 0x002fca000f8e0205 */
[----:B------:R-:W-:-:S13]  /*00b0*/  ISETP.GE.OR P0, PT, R0, UR6, P0 ;  /* 0x0000000600007c0c */ /* 0x000fda0008706670 */
[----:B------:R-:W-:Y:S05]  /*00c0*/  @P0 EXIT ;  /* 0x000000000000094d */ /* 0x000fea0003800000 */
[----:B------:R-:W0:Y:S01]  /*00d0*/  LDCU.128 UR8, c[0x0][0x380] ;  /* 0x00007000ff0877ac */ /* 0x000e220008000c00 */
[----:B------:R-:W-:Y:S01]  /*00e0*/  IMAD R0, R3, UR6, R0 ;  /* 0x0000000603007c24 */ /* 0x000fe2000f8e0200 */
[----:B------:R-:W1:Y:S03]  /*00f0*/  LDCU.64 UR4, c[0x0][0x358] ;  /* 0x00006b00ff0477ac */ /* 0x000e660008000a00 */
[----:B------:R-:W-:-:S05]  /*0100*/  IMAD R3, R0, 0x3, RZ ;  /* 0x0000000300037824 */ /* 0x000fca00078e02ff */
[----:B0-----:R-:W-:-:S04]  /*0110*/  IADD3 R2, P0, PT, R3, UR8, RZ ;  /* 0x0000000803027c10 */ /* 0x001fc8000ff1e0ff */
[----:B------:R-:W-:-:S05]  /*0120*/  LEA.HI.X.SX32 R3, R3, UR9, 0x1, P0 ;  /* 0x0000000903037c11 */ /* 0x000fca00080f0eff */
[----:B-1----:R-:W2:Y:S04]  /*0130*/  LDG.E.U8 R5, desc[UR4][R2.64+0x1] ;  /* 0x0000010402057981 */ /* 0x002ea8000c1e1100 */
[----:B------:R-:W3:Y:S04]  /*0140*/  LDG.E.U8 R4, desc[UR4][R2.64] ;  /* 0x0000000402047981 */ /* 0x000ee8000c1e1100 */
[----:B------:R-:W4:Y:S01]  /*0150*/  LDG.E.U8 R6, desc[UR4][R2.64+0x2] ;  /* 0x0000020402067981 */ /* 0x000f22000c1e1100 */
[----:B--2---:R-:W-:Y:S02]  /*0160*/  I2FP.F32.U32 R5, R5 ;  /* 0x0000000500057245 */ /* 0x004fe40000201000 */
[----:B---3--:R-:W-:-:S03]  /*0170*/  I2FP.F32.U32 R4, R4 ;  /* 0x0000000400047245 */ /* 0x008fc60000201000 */
[----:B------:R-:W-:Y:S01]  /*0180*/  FMUL R5, R5, 0.70999997854232788086 ;  /* 0x3f35c28f05057820 */ /* 0x000fe20000400000 */
[----:B----4-:R-:W-:-:S03]  /*0190*/  I2FP.F32.U32 R7, R6 ;  /* 0x0000000600077245 */ /* 0x010fc60000201000 */
[----:B------:R-:W-:-:S04]  /*01a0*/  FFMA R4, R4, 0.20999999344348907471, R5 ;  /* 0x3e570a3d04047823 */ /* 0x000fc80000000005 */
[----:B------:R-:W-:Y:S01]  /*01b0*/  FFMA R7, R7, 0.070000000298023223877, R4 ;  /* 0x3d8f5c2907077823 */ /* 0x000fe20000000004 */
[----:B------:R-:W-:-:S04]  /*01c0*/  IADD3 R4, P0, PT, R0, UR10, RZ ;  /* 0x0000000a00047c10 */ /* 0x000fc8000ff1e0ff */
[----:B------:R-:W-:Y:S01]  /*01d0*/  LEA.HI.X.SX32 R5, R0, UR11, 0x1, P0 ;  /* 0x0000000b00057c11 */ /* 0x000fe200080f0eff */
[----:B------:R-:W0:Y:S04]  /*01e0*/  F2I.U32.TRUNC.NTZ R7, R7 ;  /* 0x0000000700077305 */ /* 0x000e28000020f000 */
[----:B0-----:R-:W-:Y:S01]  /*01f0*/  STG.E.U8 desc[UR4][R4.64], R7 ;  /* 0x0000000704007986 */ /* 0x001fe2000c101104 */
[----:B------:R-:W-:Y:S05]  /*0200*/  EXIT ;  /* 0x000000000000794d */ /* 0x000fea0003800000 */
.L_x_0:
[----:B------:R-:W-:-:S00]  /*0210*/  BRA `(.L_x_0) ;  /* 0xfffffffc00fc7947 */ /* 0x000fc0000383ffff */
[----:B------:R-:W-:-:S00]  /*0220*/  NOP ;  /* 0x0000000000007918 */ /* 0x000fc00000000000 */
        /* <DEDUP_REMOVED lines=13> */
.L_x_1:


//--------------------- .nv.shared.reserved.0     --------------------------
	.section	.nv.shared.reserved.0,"aw",@nobits
	.weak		__nv_reservedSMEM_offset_0_alias
	.size		__nv_reservedSMEM_offset_0_alias, 0, 64
	.other		__nv_reservedSMEM_offset_0_alias,@"STO_CUDA_RESERVED_SHARED STV_DEFAULT"
__nv_reservedSMEM_offset_0_alias:
	.zero		0
	.zero		64


//--------------------- .nv.constant0._Z26colortoGrayscaleConvertionPhS_ii --------------------------
	.section	.nv.constant0._Z26colortoGrayscaleConvertionPhS_ii,"a",@progbits
	.sectionflags	@""
	.align	4
.nv.constant0._Z26colortoGrayscaleConvertionPhS_ii:
	.zero		920


//--------------------- SYMBOLS --------------------------

	.type		.nv.reservedSmem.offset0,@object
	.size		.nv.reservedSmem.offset0,0x4
